//
// Generated by NVIDIA NVVM Compiler
//
// Compiler Build ID: CL-36424714
// Cuda compilation tools, release 13.0, V13.0.88
// Based on NVVM 20.0.0
//

.version 9.0
.target sm_100
.address_size 64

	// .globl	_Z23MatrixMultiplicationGPUPKfS0_Pfm

.visible .entry _Z23MatrixMultiplicationGPUPKfS0_Pfm(
	.param .u64 .ptr .align 1 _Z23MatrixMultiplicationGPUPKfS0_Pfm_param_0,
	.param .u64 .ptr .align 1 _Z23MatrixMultiplicationGPUPKfS0_Pfm_param_1,
	.param .u64 .ptr .align 1 _Z23MatrixMultiplicationGPUPKfS0_Pfm_param_2,
	.param .u64 _Z23MatrixMultiplicationGPUPKfS0_Pfm_param_3
)
{
	.reg .pred 	%p<10>;
	.reg .b32 	%r<8>;
	.reg .b32 	%f<67>;
	.reg .b64 	%rd<111>;

	ld.param.u64 	%rd23, [_Z23MatrixMultiplicationGPUPKfS0_Pfm_param_0];
	ld.param.u64 	%rd24, [_Z23MatrixMultiplicationGPUPKfS0_Pfm_param_1];
	ld.param.u64 	%rd21, [_Z23MatrixMultiplicationGPUPKfS0_Pfm_param_2];
	ld.param.u64 	%rd22, [_Z23MatrixMultiplicationGPUPKfS0_Pfm_param_3];
	cvta.to.global.u64 	%rd1, %rd24;
	cvta.to.global.u64 	%rd2, %rd23;
	mov.u32 	%r1, %ctaid.x;
	mov.u32 	%r2, %ntid.x;
	mov.u32 	%r3, %tid.x;
	mad.lo.s32 	%r4, %r1, %r2, %r3;
	cvt.u64.u32 	%rd3, %r4;
	and.b64  	%rd25, %rd22, -4294967296;
	setp.ne.s64 	%p1, %rd25, 0;
	@%p1 bra 	$L__BB0_2;
	cvt.u32.u64 	%r5, %rd22;
	cvt.u32.u64 	%r6, %rd3;
	div.u32 	%r7, %r6, %r5;
	cvt.u64.u32 	%rd105, %r7;
	bra.uni 	$L__BB0_3;
$L__BB0_2:
	div.u64 	%rd105, %rd3, %rd22;
$L__BB0_3:
	max.u64 	%rd7, %rd22, 1;
	and.b64  	%rd8, %rd7, 7;
	setp.lt.u64 	%p2, %rd22, 8;
	mov.f32 	%f66, 0f00000000;
	mov.b64 	%rd109, 0;
	@%p2 bra 	$L__BB0_6;
	and.b64  	%rd109, %rd7, -8;
	shl.b64 	%rd10, %rd22, 2;
	mov.f32 	%f66, 0f00000000;
	mov.b64 	%rd107, 0;
	mov.u64 	%rd106, %rd109;
$L__BB0_5:
	.pragma "nounroll";
	add.s64 	%rd28, %rd107, %rd105;
	shl.b64 	%rd29, %rd28, 2;
	add.s64 	%rd30, %rd2, %rd29;
	ld.global.f32 	%f16, [%rd30];
	sub.s64 	%rd31, %rd107, %rd105;
	mad.lo.s64 	%rd32, %rd31, %rd22, %rd3;
	shl.b64 	%rd33, %rd32, 2;
	add.s64 	%rd34, %rd1, %rd33;
	ld.global.f32 	%f17, [%rd34];
	fma.rn.f32 	%f18, %f16, %f17, %f66;
	ld.global.f32 	%f19, [%rd30+4];
	add.s64 	%rd35, %rd34, %rd10;
	ld.global.f32 	%f20, [%rd35];
	fma.rn.f32 	%f21, %f19, %f20, %f18;
	ld.global.f32 	%f22, [%rd30+8];
	add.s64 	%rd36, %rd35, %rd10;
	ld.global.f32 	%f23, [%rd36];
	fma.rn.f32 	%f24, %f22, %f23, %f21;
	ld.global.f32 	%f25, [%rd30+12];
	add.s64 	%rd37, %rd36, %rd10;
	ld.global.f32 	%f26, [%rd37];
	fma.rn.f32 	%f27, %f25, %f26, %f24;
	ld.global.f32 	%f28, [%rd30+16];
	add.s64 	%rd38, %rd37, %rd10;
	ld.global.f32 	%f29, [%rd38];
	fma.rn.f32 	%f30, %f28, %f29, %f27;
	ld.global.f32 	%f31, [%rd30+20];
	add.s64 	%rd39, %rd38, %rd10;
	ld.global.f32 	%f32, [%rd39];
	fma.rn.f32 	%f33, %f31, %f32, %f30;
	ld.global.f32 	%f34, [%rd30+24];
	add.s64 	%rd40, %rd39, %rd10;
	ld.global.f32 	%f35, [%rd40];
	fma.rn.f32 	%f36, %f34, %f35, %f33;
	ld.global.f32 	%f37, [%rd30+28];
	add.s64 	%rd41, %rd40, %rd10;
	ld.global.f32 	%f38, [%rd41];
	fma.rn.f32 	%f66, %f37, %f38, %f36;
	add.s64 	%rd107, %rd107, 8;
	add.s64 	%rd106, %rd106, -8;
	setp.ne.s64 	%p3, %rd106, 0;
	@%p3 bra 	$L__BB0_5;
$L__BB0_6:
	setp.eq.s64 	%p4, %rd8, 0;
	@%p4 bra 	$L__BB0_14;
	and.b64  	%rd16, %rd7, 3;
	setp.lt.u64 	%p5, %rd8, 4;
	@%p5 bra 	$L__BB0_9;
	add.s64 	%rd42, %rd109, %rd105;
	shl.b64 	%rd43, %rd42, 2;
	add.s64 	%rd44, %rd2, %rd43;
	ld.global.f32 	%f40, [%rd44];
	sub.s64 	%rd45, %rd109, %rd105;
	mad.lo.s64 	%rd46, %rd45, %rd22, %rd3;
	shl.b64 	%rd47, %rd46, 2;
	add.s64 	%rd48, %rd1, %rd47;
	ld.global.f32 	%f41, [%rd48];
	fma.rn.f32 	%f42, %f40, %f41, %f66;
	add.s64 	%rd49, %rd109, 1;
	and.b64  	%rd50, %rd49, 4294967295;
	add.s64 	%rd51, %rd50, %rd105;
	shl.b64 	%rd52, %rd51, 2;
	add.s64 	%rd53, %rd2, %rd52;
	ld.global.f32 	%f43, [%rd53];
	sub.s64 	%rd54, %rd50, %rd105;
	mad.lo.s64 	%rd55, %rd54, %rd22, %rd3;
	shl.b64 	%rd56, %rd55, 2;
	add.s64 	%rd57, %rd1, %rd56;
	ld.global.f32 	%f44, [%rd57];
	fma.rn.f32 	%f45, %f43, %f44, %f42;
	add.s64 	%rd58, %rd109, 2;
	and.b64  	%rd59, %rd58, 4294967295;
	add.s64 	%rd60, %rd59, %rd105;
	shl.b64 	%rd61, %rd60, 2;
	add.s64 	%rd62, %rd2, %rd61;
	ld.global.f32 	%f46, [%rd62];
	sub.s64 	%rd63, %rd59, %rd105;
	mad.lo.s64 	%rd64, %rd63, %rd22, %rd3;
	shl.b64 	%rd65, %rd64, 2;
	add.s64 	%rd66, %rd1, %rd65;
	ld.global.f32 	%f47, [%rd66];
	fma.rn.f32 	%f48, %f46, %f47, %f45;
	add.s64 	%rd67, %rd109, 3;
	and.b64  	%rd68, %rd67, 4294967295;
	add.s64 	%rd69, %rd68, %rd105;
	shl.b64 	%rd70, %rd69, 2;
	add.s64 	%rd71, %rd2, %rd70;
	ld.global.f32 	%f49, [%rd71];
	sub.s64 	%rd72, %rd68, %rd105;
	mad.lo.s64 	%rd73, %rd72, %rd22, %rd3;
	shl.b64 	%rd74, %rd73, 2;
	add.s64 	%rd75, %rd1, %rd74;
	ld.global.f32 	%f50, [%rd75];
	fma.rn.f32 	%f66, %f49, %f50, %f48;
	add.s64 	%rd76, %rd109, 4;
	and.b64  	%rd109, %rd76, 4294967295;
$L__BB0_9:
	setp.eq.s64 	%p6, %rd16, 0;
	@%p6 bra 	$L__BB0_14;
	setp.eq.s64 	%p7, %rd16, 1;
	@%p7 bra 	$L__BB0_12;
	add.s64 	%rd77, %rd109, %rd105;
	shl.b64 	%rd78, %rd77, 2;
	add.s64 	%rd79, %rd2, %rd78;
	ld.global.f32 	%f52, [%rd79];
	sub.s64 	%rd80, %rd109, %rd105;
	mad.lo.s64 	%rd81, %rd80, %rd22, %rd3;
	shl.b64 	%rd82, %rd81, 2;
	add.s64 	%rd83, %rd1, %rd82;
	ld.global.f32 	%f53, [%rd83];
	fma.rn.f32 	%f54, %f52, %f53, %f66;
	add.s64 	%rd84, %rd109, 1;
	and.b64  	%rd85, %rd84, 4294967295;
	add.s64 	%rd86, %rd85, %rd105;
	shl.b64 	%rd87, %rd86, 2;
	add.s64 	%rd88, %rd2, %rd87;
	ld.global.f32 	%f55, [%rd88];
	sub.s64 	%rd89, %rd85, %rd105;
	mad.lo.s64 	%rd90, %rd89, %rd22, %rd3;
	shl.b64 	%rd91, %rd90, 2;
	add.s64 	%rd92, %rd1, %rd91;
	ld.global.f32 	%f56, [%rd92];
	fma.rn.f32 	%f66, %f55, %f56, %f54;
	add.s64 	%rd93, %rd109, 2;
	and.b64  	%rd109, %rd93, 4294967295;
$L__BB0_12:
	and.b64  	%rd94, %rd7, 1;
	setp.eq.b64 	%p8, %rd94, 1;
	not.pred 	%p9, %p8;
	@%p9 bra 	$L__BB0_14;
	add.s64 	%rd95, %rd109, %rd105;
	shl.b64 	%rd96, %rd95, 2;
	add.s64 	%rd97, %rd2, %rd96;
	ld.global.f32 	%f57, [%rd97];
	sub.s64 	%rd98, %rd109, %rd105;
	mad.lo.s64 	%rd99, %rd98, %rd22, %rd3;
	shl.b64 	%rd100, %rd99, 2;
	add.s64 	%rd101, %rd1, %rd100;
	ld.global.f32 	%f58, [%rd101];
	fma.rn.f32 	%f66, %f57, %f58, %f66;
$L__BB0_14:
	cvta.to.global.u64 	%rd102, %rd21;
	shl.b64 	%rd103, %rd3, 2;
	add.s64 	%rd104, %rd102, %rd103;
	st.global.f32 	[%rd104], %f66;
	ret;

}


// ===== COMPILED SASS (sm_100) =====

	.target	sm_100

	.elftype	@"ET_EXEC"


//--------------------- .note.nv.tkinfo           --------------------------
	.section	.note.nv.tkinfo,"",@"SHT_NOTE"
	.sectionflags	@"SHF_NOTE_NV_TKINFO"
	.tkinfo
        /*0018*/ 	.word	0x00000002
        /*0030*/ 	.string	""
        /*0030*/ 	.string	"ptxas"
        /*0030*/ 	.string	"Cuda compilation tools, release 13.0, V13.0.88"
        /*0030*/ 	.string	"Build cuda_13.0.r13.0/compiler.36424714_0"
        /*0030*/ 	.string	"-arch sm_100 -m 64 "



//--------------------- .note.nv.cuinfo           --------------------------
	.section	.note.nv.cuinfo,"",@"SHT_NOTE"
	.sectionflags	@"SHF_NOTE_NV_CUINFO"
        /*0018*/ 	.short	0x0002
        /*001a*/ 	.short	0x0064
        /*001c*/ 	.short	0x0082
	.zero		2


//--------------------- .nv.info                  --------------------------
	.section	.nv.info,"",@"SHT_CUDA_INFO"
	.align	4


	//----- nvinfo : EIATTR_REGCOUNT
	.align		4
        /*0000*/ 	.byte	0x04, 0x2f
        /*0002*/ 	.short	(.L_1 - .L_0)
	.align		4
.L_0:
        /*0004*/ 	.word	index@(_Z23MatrixMultiplicationGPUPKfS0_Pfm)
        /*0008*/ 	.word	0x0000001e


	//----- nvinfo : EIATTR_FRAME_SIZE
	.align		4
.L_1:
        /*000c*/ 	.byte	0x04, 0x11
        /*000e*/ 	.short	(.L_3 - .L_2)
	.align		4
.L_2:
        /*0010*/ 	.word	index@($__internal_0_$__cuda_sm20_div_u64)
        /*0014*/ 	.word	0x00000000


	//----- nvinfo : EIATTR_FRAME_SIZE
	.align		4
.L_3:
        /*0018*/ 	.byte	0x04, 0x11
        /*001a*/ 	.short	(.L_5 - .L_4)
	.align		4
.L_4:
        /*001c*/ 	.word	index@(_Z23MatrixMultiplicationGPUPKfS0_Pfm)
        /*0020*/ 	.word	0x00000000


	//----- nvinfo : EIATTR_MIN_STACK_SIZE
	.align		4
.L_5:
        /*0024*/ 	.byte	0x04, 0x12
        /*0026*/ 	.short	(.L_7 - .L_6)
	.align		4
.L_6:
        /*0028*/ 	.word	index@(_Z23MatrixMultiplicationGPUPKfS0_Pfm)
        /*002c*/ 	.word	0x00000000
.L_7:


//--------------------- .nv.compat                --------------------------
	.section	.nv.compat,"",@"SHT_CUDA_COMPAT_INFO"
	.align	4
        /*0000*/ 	.byte	0x02, 0x09, 0x00, 0x00, 0x02, 0x02, 0x01, 0x00, 0x02, 0x05, 0x05, 0x00, 0x03, 0x07, 0x01, 0x01
        /*0010*/ 	.byte	0x02, 0x03, 0x00, 0x00, 0x02, 0x06, 0x01, 0x00, 0x04, 0x0b, 0x08, 0x00, 0x09, 0x00, 0x00, 0x00
        /*0020*/ 	.byte	0x00, 0x00, 0x00, 0x00


//--------------------- .nv.info._Z23MatrixMultiplicationGPUPKfS0_Pfm --------------------------
	.section	.nv.info._Z23MatrixMultiplicationGPUPKfS0_Pfm,"",@"SHT_CUDA_INFO"
	.sectionflags	@""
	.align	4


	//----- nvinfo : EIATTR_CUDA_API_VERSION
	.align		4
        /*0000*/ 	.byte	0x04, 0x37
        /*0002*/ 	.short	(.L_9 - .L_8)
.L_8:
        /*0004*/ 	.word	0x00000082


	//----- nvinfo : EIATTR_KPARAM_INFO
	.align		4
.L_9:
        /*0008*/ 	.byte	0x04, 0x17
        /*000a*/ 	.short	(.L_11 - .L_10)
.L_10:
        /*000c*/ 	.word	0x00000000
        /*0010*/ 	.short	0x0003
        /*0012*/ 	.short	0x0018
        /*0014*/ 	.byte	0x00, 0xf0, 0x21, 0x00


	//----- nvinfo : EIATTR_KPARAM_INFO
	.align		4
.L_11:
        /*0018*/ 	.byte	0x04, 0x17
        /*001a*/ 	.short	(.L_13 - .L_12)
.L_12:
        /*001c*/ 	.word	0x00000000
        /*0020*/ 	.short	0x0002
        /*0022*/ 	.short	0x0010
        /*0024*/ 	.byte	0x00, 0xf5, 0x21, 0x00


	//----- nvinfo : EIATTR_KPARAM_INFO
	.align		4
.L_13:
        /*0028*/ 	.byte	0x04, 0x17
        /*002a*/ 	.short	(.L_15 - .L_14)
.L_14:
        /*002c*/ 	.word	0x00000000
        /*0030*/ 	.short	0x0001
        /*0032*/ 	.short	0x0008
        /*0034*/ 	.byte	0x00, 0xf5, 0x21, 0x00


	//----- nvinfo : EIATTR_KPARAM_INFO
	.align		4
.L_15:
        /*0038*/ 	.byte	0x04, 0x17
        /*003a*/ 	.short	(.L_17 - .L_16)
.L_16:
        /*003c*/ 	.word	0x00000000
        /*0040*/ 	.short	0x0000
        /*0042*/ 	.short	0x0000
        /*0044*/ 	.byte	0x00, 0xf5, 0x21, 0x00


	//----- nvinfo : EIATTR_SPARSE_MMA_MASK
	.align		4
.L_17:
        /*0048*/ 	.byte	0x03, 0x50
        /*004a*/ 	.short	0x0000


	//----- nvinfo : EIATTR_MAXREG_COUNT
	.align		4
        /*004c*/ 	.byte	0x03, 0x1b
        /*004e*/ 	.short	0x00ff


	//----- nvinfo : EIATTR_MERCURY_ISA_VERSION
	.align		4
        /*0050*/ 	.byte	0x03, 0x5f
        /*0052*/ 	.short	0x0101


	//----- nvinfo : EIATTR_VRC_CTA_INIT_COUNT
	.align		4
        /*0054*/ 	.byte	0x02, 0x4a
	.zero		1
	.zero		1


	//----- nvinfo : EIATTR_EXIT_INSTR_OFFSETS
	.align		4
        /*0058*/ 	.byte	0x04, 0x1c
        /*005a*/ 	.short	(.L_19 - .L_18)


	//   ....[0]....
.L_18:
        /*005c*/ 	.word	0x00000ff0


	//----- nvinfo : EIATTR_CRS_STACK_SIZE
	.align		4
.L_19:
        /*0060*/ 	.byte	0x04, 0x1e
        /*0062*/ 	.short	(.L_21 - .L_20)
.L_20:
        /*0064*/ 	.word	0x00000000


	//----- nvinfo : EIATTR_CBANK_PARAM_SIZE
	.align		4
.L_21:
        /*0068*/ 	.byte	0x03, 0x19
        /*006a*/ 	.short	0x0020


	//----- nvinfo : EIATTR_PARAM_CBANK
	.align		4
        /*006c*/ 	.byte	0x04, 0x0a
        /*006e*/ 	.short	(.L_23 - .L_22)
	.align		4
.L_22:
        /*0070*/ 	.word	index@(.nv.constant0._Z23MatrixMultiplicationGPUPKfS0_Pfm)
        /*0074*/ 	.short	0x0380
        /*0076*/ 	.short	0x0020


	//----- nvinfo : EIATTR_SW_WAR
	.align		4
.L_23:
        /*0078*/ 	.byte	0x04, 0x36
        /*007a*/ 	.short	(.L_25 - .L_24)
.L_24:
        /*007c*/ 	.word	0x00000008
.L_25:


//--------------------- .nv.callgraph             --------------------------
	.section	.nv.callgraph,"",@"SHT_CUDA_CALLGRAPH"
	.align	4
	.sectionentsize	8
	.align		4
        /*0000*/ 	.word	0x00000000
	.align		4
        /*0004*/ 	.word	0xffffffff
	.align		4
        /*0008*/ 	.word	0x00000000
	.align		4
        /*000c*/ 	.word	0xfffffffe
	.align		4
        /*0010*/ 	.word	0x00000000
	.align		4
        /*0014*/ 	.word	0xfffffffd
	.align		4
        /*0018*/ 	.word	0x00000000
	.align		4
        /*001c*/ 	.word	0xfffffffc


//--------------------- .text._Z23MatrixMultiplicationGPUPKfS0_Pfm --------------------------
	.section	.text._Z23MatrixMultiplicationGPUPKfS0_Pfm,"ax",@progbits
	.align	128
        .global         _Z23MatrixMultiplicationGPUPKfS0_Pfm
        .type           _Z23MatrixMultiplicationGPUPKfS0_Pfm,@function
        .size           _Z23MatrixMultiplicationGPUPKfS0_Pfm,(.L_x_8 - _Z23MatrixMultiplicationGPUPKfS0_Pfm)
        .other          _Z23MatrixMultiplicationGPUPKfS0_Pfm,@"STO_CUDA_ENTRY STV_DEFAULT"
_Z23MatrixMultiplicationGPUPKfS0_Pfm:
.text._Z23MatrixMultiplicationGPUPKfS0_Pfm:
[----:B------:R-:W-:Y:S01]  /*0000*/  LDC R1, c[0x0][0x37c] ;  /* 0x0000df00ff017b82 */ /* 0x000fe20000000800 */
[----:B------:R-:W0:Y:S01]  /*0010*/  S2R R3, SR_TID.X ;  /* 0x0000000000037919 */ /* 0x000e220000002100 */
[----:B------:R-:W1:Y:S06]  /*0020*/  LDCU UR5, c[0x0][0x39c] ;  /* 0x00007380ff0577ac */ /* 0x000e6c0008000800 */
[----:B------:R-:W0:Y:S08]  /*0030*/  S2UR UR4, SR_CTAID.X ;  /* 0x00000000000479c3 */ /* 0x000e300000002500 */
[----:B------:R-:W0:Y:S01]  /*0040*/  LDC R0, c[0x0][0x360] ;  /* 0x0000d800ff007b82 */ /* 0x000e220000000800 */
[----:B-1----:R-:W-:Y:S01]  /*0050*/  UISETP.NE.U32.AND UP0, UPT, UR5, URZ, UPT ;  /* 0x000000ff0500728c */ /* 0x002fe2000bf05070 */
[----:B0-----:R-:W-:-:S08]  /*0060*/  IMAD R0, R0, UR4, R3 ;  /* 0x0000000400007c24 */ /* 0x001fd0000f8e0203 */
[----:B------:R-:W-:Y:S05]  /*0070*/  BRA.U UP0, `(.L_x_0) ;  /* 0x0000000100547547 */ /* 0x000fea000b800000 */
[----:B------:R-:W0:Y:S02]  /*0080*/  LDCU UR4, c[0x0][0x398] ;  /* 0x00007300ff0477ac */ /* 0x000e240008000800 */
[----:B0-----:R-:W0:Y:S01]  /*0090*/  I2F.U32.RP R4, UR4 ;  /* 0x0000000400047d06 */ /* 0x001e220008209000 */
[----:B------:R-:W-:-:S07]  /*00a0*/  ISETP.NE.U32.AND P2, PT, RZ, UR4, PT ;  /* 0x00000004ff007c0c */ /* 0x000fce000bf45070 */
[----:B0-----:R-:W0:Y:S02]  /*00b0*/  MUFU.RCP R4, R4 ;  /* 0x0000000400047308 */ /* 0x001e240000001000 */
[----:B0-----:R-:W-:-:S06]  /*00c0*/  VIADD R2, R4, 0xffffffe ;  /* 0x0ffffffe04027836 */ /* 0x001fcc0000000000 */
[----:B------:R0:W1:Y:S02]  /*00d0*/  F2I.FTZ.U32.TRUNC.NTZ R3, R2 ;  /* 0x0000000200037305 */ /* 0x000064000021f000 */
[----:B0-----:R-:W-:Y:S02]  /*00e0*/  IMAD.MOV.U32 R2, RZ, RZ, RZ ;  /* 0x000000ffff027224 */ /* 0x001fe400078e00ff */
[----:B-1----:R-:W-:-:S04]  /*00f0*/  IMAD.MOV R5, RZ, RZ, -R3 ;  /* 0x000000ffff057224 */ /* 0x002fc800078e0a03 */
[----:B------:R-:W-:-:S04]  /*0100*/  IMAD R5, R5, UR4, RZ ;  /* 0x0000000405057c24 */ /* 0x000fc8000f8e02ff */
[----:B------:R-:W-:-:S06]  /*0110*/  IMAD.HI.U32 R3, R3, R5, R2 ;  /* 0x0000000503037227 */ /* 0x000fcc00078e0002 */
[----:B------:R-:W-:-:S04]  /*0120*/  IMAD.HI.U32 R2, R3, R0, RZ ;  /* 0x0000000003027227 */ /* 0x000fc800078e00ff */
[----:B------:R-:W-:-:S04]  /*0130*/  IMAD.MOV R3, RZ, RZ, -R2 ;  /* 0x000000ffff037224 */ /* 0x000fc800078e0a02 */
[----:B------:R-:W-:-:S05]  /*0140*/  IMAD R3, R3, UR4, R0 ;  /* 0x0000000403037c24 */ /* 0x000fca000f8e0200 */
[----:B------:R-:W-:-:S13]  /*0150*/  ISETP.GE.U32.AND P0, PT, R3, UR4, PT ;  /* 0x0000000403007c0c */ /* 0x000fda000bf06070 */
[----:B------:R-:W-:Y:S02]  /*0160*/  @P0 VIADD R3, R3, -UR4 ;  /* 0x8000000403030c36 */ /* 0x000fe40008000000 */
[----:B------:R-:W-:-:S03]  /*0170*/  @P0 VIADD R2, R2, 0x1 ;  /* 0x0000000102020836 */ /* 0x000fc60000000000 */
[----:B------:R-:W-:Y:S01]  /*0180*/  ISETP.GE.U32.AND P1, PT, R3, UR4, PT ;  /* 0x0000000403007c0c */ /* 0x000fe2000bf26070 */
[----:B------:R-:W-:-:S12]  /*0190*/  IMAD.MOV.U32 R3, RZ, RZ, RZ ;  /* 0x000000ffff037224 */ /* 0x000fd800078e00ff */
[----:B------:R-:W-:Y:S02]  /*01a0*/  @P1 IADD3 R2, PT, PT, R2, 0x1, RZ ;  /* 0x0000000102021810 */ /* 0x000fe40007ffe0ff */
[----:B------:R-:W-:Y:S01]  /*01b0*/  @!P2 LOP3.LUT R2, RZ, UR4, RZ, 0x33, !PT ;  /* 0x00000004ff02ac12 */ /* 0x000fe2000f8e33ff */
[----:B------:R-:W-:Y:S06]  /*01c0*/  BRA `(.L_x_1) ;  /* 0x0000000000087947 */ /* 0x000fec0003800000 */
.L_x_0:
[----:B------:R-:W-:-:S07]  /*01d0*/  MOV R4, 0x1f0 ;  /* 0x000001f000047802 */ /* 0x000fce0000000f00 */
[----:B------:R-:W-:Y:S05]  /*01e0*/  CALL.REL.NOINC `($__internal_0_$__cuda_sm20_div_u64) ;  /* 0x0000000c00847944 */ /* 0x000fea0003c00000 */
.L_x_1:
[----:B------:R-:W0:Y:S01]  /*01f0*/  LDCU.64 UR20, c[0x0][0x398] ;  /* 0x00007300ff1477ac */ /* 0x000e220008000a00 */
[----:B------:R-:W-:Y:S01]  /*0200*/  IMAD.MOV.U32 R22, RZ, RZ, RZ ;  /* 0x000000ffff167224 */ /* 0x000fe200078e00ff */
[----:B------:R-:W-:Y:S01]  /*0210*/  UMOV UR6, URZ ;  /* 0x000000ff00067c82 */ /* 0x000fe20008000000 */
[----:B------:R-:W1:Y:S01]  /*0220*/  LDCU.64 UR12, c[0x0][0x358] ;  /* 0x00006b00ff0c77ac */ /* 0x000e620008000a00 */
[----:B------:R-:W-:Y:S01]  /*0230*/  UMOV UR7, URZ ;  /* 0x000000ff00077c82 */ /* 0x000fe20008000000 */
[----:B0-----:R-:W-:Y:S02]  /*0240*/  UISETP.GT.U32.AND UP0, UPT, UR20, 0x1, UPT ;  /* 0x000000011400788c */ /* 0x001fe4000bf04070 */
[----:B------:R-:W-:Y:S02]  /*0250*/  UISETP.GE.U32.AND UP1, UPT, UR20, 0x8, UPT ;  /* 0x000000081400788c */ /* 0x000fe4000bf26070 */
[----:B------:R-:W-:Y:S02]  /*0260*/  UISETP.GT.U32.AND.EX UP0, UPT, UR21, URZ, UPT, UP0 ;  /* 0x000000ff1500728c */ /* 0x000fe4000bf04100 */
[----:B------:R-:W-:-:S02]  /*0270*/  UISETP.GE.U32.AND.EX UP1, UPT, UR21, URZ, UPT, UP1 ;  /* 0x000000ff1500728c */ /* 0x000fc4000bf26110 */
[----:B------:R-:W-:Y:S02]  /*0280*/  USEL UR10, UR20, 0x1, UP0 ;  /* 0x00000001140a7887 */ /* 0x000fe40008000000 */
[----:B------:R-:W-:Y:S02]  /*0290*/  USEL UR9, UR21, URZ, UP0 ;  /* 0x000000ff15097287 */ /* 0x000fe40008000000 */
[----:B------:R-:W-:-:S04]  /*02a0*/  ULOP3.LUT UR15, UR10, 0x7, URZ, 0xc0, !UPT ;  /* 0x000000070a0f7892 */ /* 0x000fc8000f8ec0ff */
[----:B------:R-:W-:-:S04]  /*02b0*/  UISETP.NE.U32.AND UP2, UPT, UR15, URZ, UPT ;  /* 0x000000ff0f00728c */ /* 0x000fc8000bf45070 */
[----:B------:R-:W-:Y:S01]  /*02c0*/  UISETP.NE.AND.EX UP2, UPT, URZ, URZ, UPT, UP2 ;  /* 0x000000ffff00728c */ /* 0x000fe2000bf45320 */
[----:B-1----:R-:W-:Y:S10]  /*02d0*/  BRA.U !UP1, `(.L_x_2) ;  /* 0x0000000509107547 */ /* 0x002ff4000b800000 */
[----:B------:R-:W-:Y:S01]  /*02e0*/  ULOP3.LUT UR6, UR10, 0xfffffff8, URZ, 0xc0, !UPT ;  /* 0xfffffff80a067892 */ /* 0x000fe2000f8ec0ff */
[----:B------:R-:W-:Y:S01]  /*02f0*/  IMAD.MOV.U32 R22, RZ, RZ, RZ ;  /* 0x000000ffff167224 */ /* 0x000fe200078e00ff */
[----:B------:R-:W0:Y:S01]  /*0300*/  LDCU.128 UR16, c[0x0][0x380] ;  /* 0x00007000ff1077ac */ /* 0x000e220008000c00 */
[----:B------:R-:W-:Y:S02]  /*0310*/  USHF.L.U64.HI UR14, UR20, 0x2, UR21 ;  /* 0x00000002140e7899 */ /* 0x000fe40008010215 */
[----:B------:R-:W-:Y:S01]  /*0320*/  USHF.L.U32 UR11, UR20, 0x2, URZ ;  /* 0x00000002140b7899 */ /* 0x000fe200080006ff */
[----:B------:R-:W-:Y:S01]  /*0330*/  UMOV UR7, UR9 ;  /* 0x0000000900077c82 */ /* 0x000fe20008000000 */
[----:B------:R-:W-:Y:S01]  /*0340*/  UMOV UR4, URZ ;  /* 0x000000ff00047c82 */ /* 0x000fe20008000000 */
[----:B------:R-:W-:Y:S01]  /*0350*/  UMOV UR5, URZ ;  /* 0x000000ff00057c82 */ /* 0x000fe20008000000 */
[----:B------:R-:W-:-:S08]  /*0360*/  UMOV UR8, UR6 ;  /* 0x0000000600087c82 */ /* 0x000fd00008000000 */
.L_x_3:
[----:B------:R-:W-:Y:S01]  /*0370*/  IADD3 R7, P0, PT, -R2, UR4, RZ ;  /* 0x0000000402077c10 */ /* 0x000fe2000ff1e1ff */
[----:B------:R-:W-:-:S03]  /*0380*/  IMAD.MOV.U32 R5, RZ, RZ, RZ ;  /* 0x000000ffff057224 */ /* 0x000fc600078e00ff */
[----:B------:R-:W-:-:S05]  /*0390*/  IADD3.X R4, PT, PT, ~R3, UR5, RZ, P0, !PT ;  /* 0x0000000503047c10 */ /* 0x000fca00087fe5ff */
[----:B------:R-:W-:Y:S02]  /*03a0*/  IMAD R6, R4, UR20, RZ ;  /* 0x0000001404067c24 */ /* 0x000fe4000f8e02ff */
[----:B------:R-:W-:-:S04]  /*03b0*/  IMAD.MOV.U32 R4, RZ, RZ, R0 ;  /* 0x000000ffff047224 */ /* 0x000fc800078e0000 */
[----:B------:R-:W-:-:S04]  /*03c0*/  IMAD.WIDE.U32 R4, R7, UR20, R4 ;  /* 0x0000001407047c25 */ /* 0x000fc8000f8e0004 */
[----:B------:R-:W-:Y:S01]  /*03d0*/  IMAD R7, R7, UR21, R6 ;  /* 0x0000001507077c24 */ /* 0x000fe2000f8e0206 */
[----:B0-----:R-:W-:Y:S02]  /*03e0*/  LEA R10, P1, R4, UR18, 0x2 ;  /* 0x00000012040a7c11 */ /* 0x001fe4000f8210ff */
[----:B------:R-:W-:Y:S01]  /*03f0*/  IADD3 R6, P0, PT, R2, UR4, RZ ;  /* 0x0000000402067c10 */ /* 0x000fe2000ff1e0ff */
[----:B------:R-:W-:-:S03]  /*0400*/  IMAD.IADD R5, R5, 0x1, R7 ;  /* 0x0000000105057824 */ /* 0x000fc600078e0207 */
[----:B------:R-:W-:Y:S02]  /*0410*/  IADD3.X R7, PT, PT, R3, UR5, RZ, P0, !PT ;  /* 0x0000000503077c10 */ /* 0x000fe400087fe4ff */
[----:B------:R-:W-:Y:S02]  /*0420*/  LEA.HI.X R11, R4, UR19, R5, 0x2, P1 ;  /* 0x00000013040b7c11 */ /* 0x000fe400088f1405 */
[----:B------:R-:W-:Y:S02]  /*0430*/  LEA R4, P2, R6, UR16, 0x2 ;  /* 0x0000001006047c11 */ /* 0x000fe4000f8410ff */
[----:B------:R-:W-:Y:S01]  /*0440*/  IADD3 R12, P0, PT, R10, UR11, RZ ;  /* 0x0000000b0a0c7c10 */ /* 0x000fe2000ff1e0ff */
[----:B------:R0:W2:Y:S01]  /*0450*/  LDG.E R18, desc[UR12][R10.64] ;  /* 0x0000000c0a127981 */ /* 0x0000a2000c1e1900 */
[----:B------:R-:W-:Y:S02]  /*0460*/  LEA.HI.X R5, R6, UR17, R7, 0x2, P2 ;  /* 0x0000001106057c11 */ /* 0x000fe400090f1407 */
[----:B------:R-:W-:-:S02]  /*0470*/  IADD3 R26, P1, PT, R12, UR11, RZ ;  /* 0x0000000b0c1a7c10 */ /* 0x000fc4000ff3e0ff */
[----:B------:R-:W-:Y:S01]  /*0480*/  IADD3.X R13, PT, PT, R11, UR14, RZ, P0, !PT ;  /* 0x0000000e0b0d7c10 */ /* 0x000fe200087fe4ff */
[----:B------:R-:W2:Y:S01]  /*0490*/  LDG.E R19, desc[UR12][R4.64] ;  /* 0x0000000c04137981 */ /* 0x000ea2000c1e1900 */
[----:B------:R-:W-:Y:S02]  /*04a0*/  IADD3 R20, P0, PT, R26, UR11, RZ ;  /* 0x0000000b1a147c10 */ /* 0x000fe4000ff1e0ff */
[----:B------:R-:W-:Y:S01]  /*04b0*/  IADD3.X R27, PT, PT, R13, UR14, RZ, P1, !PT ;  /* 0x0000000e0d1b7c10 */ /* 0x000fe20008ffe4ff */
[----:B------:R1:W3:Y:S01]  /*04c0*/  LDG.E R17, desc[UR12][R12.64] ;  /* 0x0000000c0c117981 */ /* 0x0002e2000c1e1900 */
[----:B------:R-:W-:-:S03]  /*04d0*/  IADD3 R8, P1, PT, R20, UR11, RZ ;  /* 0x0000000b14087c10 */ /* 0x000fc6000ff3e0ff */
[----:B------:R-:W3:Y:S01]  /*04e0*/  LDG.E R16, desc[UR12][R4.64+0x4] ;  /* 0x0000040c04107981 */ /* 0x000ee2000c1e1900 */
[----:B------:R-:W-:-:S03]  /*04f0*/  IADD3.X R21, PT, PT, R27, UR14, RZ, P0, !PT ;  /* 0x0000000e1b157c10 */ /* 0x000fc600087fe4ff */
[----:B------:R-:W4:Y:S01]  /*0500*/  LDG.E R15, desc[UR12][R26.64] ;  /* 0x0000000c1a0f7981 */ /* 0x000f22000c1e1900 */
[----:B------:R-:W-:-:S03]  /*0510*/  IADD3.X R9, PT, PT, R21, UR14, RZ, P1, !PT ;  /* 0x0000000e15097c10 */ /* 0x000fc60008ffe4ff */
[----:B------:R-:W4:Y:S01]  /*0520*/  LDG.E R14, desc[UR12][R4.64+0x8] ;  /* 0x0000080c040e7981 */ /* 0x000f22000c1e1900 */
[----:B------:R-:W-:-:S03]  /*0530*/  IADD3 R6, P0, PT, R8, UR11, RZ ;  /* 0x0000000b08067c10 */ /* 0x000fc6000ff1e0ff */
[----:B------:R-:W5:Y:S01]  /*0540*/  LDG.E R20, desc[UR12][R20.64] ;  /* 0x0000000c14147981 */ /* 0x000f62000c1e1900 */
[----:B0-----:R-:W-:-:S03]  /*0550*/  IADD3 R10, P1, PT, R6, UR11, RZ ;  /* 0x0000000b060a7c10 */ /* 0x001fc6000ff3e0ff */
[----:B------:R-:W5:Y:S01]  /*0560*/  LDG.E R23, desc[UR12][R4.64+0xc] ;  /* 0x00000c0c04177981 */ /* 0x000f62000c1e1900 */
[----:B------:R-:W-:-:S03]  /*0570*/  IADD3.X R7, PT, PT, R9, UR14, RZ, P0, !PT ;  /* 0x0000000e09077c10 */ /* 0x000fc600087fe4ff */
[----:B------:R-:W5:Y:S01]  /*0580*/  LDG.E R9, desc[UR12][R8.64] ;  /* 0x0000000c08097981 */ /* 0x000f62000c1e1900 */
[----:B------:R-:W-:-:S03]  /*0590*/  IADD3.X R11, PT, PT, R7, UR14, RZ, P1, !PT ;  /* 0x0000000e070b7c10 */ /* 0x000fc60008ffe4ff */
[----:B------:R-:W5:Y:S01]  /*05a0*/  LDG.E R24, desc[UR12][R4.64+0x10] ;  /* 0x0000100c04187981 */ /* 0x000f62000c1e1900 */
[----:B-1----:R-:W-:-:S03]  /*05b0*/  IADD3 R12, P0, PT, R10, UR11, RZ ;  /* 0x0000000b0a0c7c10 */ /* 0x002fc6000ff1e0ff */
[----:B------:R-:W5:Y:S01]  /*05c0*/  LDG.E R6, desc[UR12][R6.64] ;  /* 0x0000000c06067981 */ /* 0x000f62000c1e1900 */
[----:B------:R-:W-:-:S03]  /*05d0*/  IADD3.X R13, PT, PT, R11, UR14, RZ, P0, !PT ;  /* 0x0000000e0b0d7c10 */ /* 0x000fc600087fe4ff */
[----:B------:R-:W5:Y:S04]  /*05e0*/  LDG.E R25, desc[UR12][R4.64+0x14] ;  /* 0x0000140c04197981 */ /* 0x000f68000c1e1900 */
[----:B------:R-:W5:Y:S04]  /*05f0*/  LDG.E R10, desc[UR12][R10.64] ;  /* 0x0000000c0a0a7981 */ /* 0x000f68000c1e1900 */
[----:B------:R-:W5:Y:S04]  /*0600*/  LDG.E R21, desc[UR12][R4.64+0x18] ;  /* 0x0000180c04157981 */ /* 0x000f68000c1e1900 */
[----:B------:R-:W5:Y:S04]  /*0610*/  LDG.E R27, desc[UR12][R4.64+0x1c] ;  /* 0x00001c0c041b7981 */ /* 0x000f68000c1e1900 */
[----:B------:R-:W5:Y:S01]  /*0620*/  LDG.E R12, desc[UR12][R12.64] ;  /* 0x0000000c0c0c7981 */ /* 0x000f62000c1e1900 */
[----:B------:R-:W-:-:S04]  /*0630*/  UIADD3 UR8, UP0, UPT, UR8, -0x8, URZ ;  /* 0xfffffff808087890 */ /* 0x000fc8000ff1e0ff */
[----:B------:R-:W-:Y:S02]  /*0640*/  UIADD3.X UR9, UPT, UPT, UR9, -0x1, URZ, UP0, !UPT ;  /* 0xffffffff09097890 */ /* 0x000fe400087fe4ff */
[----:B------:R-:W-:-:S04]  /*0650*/  UISETP.NE.U32.AND UP0, UPT, UR8, URZ, UPT ;  /* 0x000000ff0800728c */ /* 0x000fc8000bf05070 */
[----:B------:R-:W-:Y:S02]  /*0660*/  UISETP.NE.AND.EX UP0, UPT, UR9, URZ, UPT, UP0 ;  /* 0x000000ff0900728c */ /* 0x000fe4000bf05300 */
[----:B------:R-:W-:-:S04]  /*0670*/  UIADD3 UR4, UP1, UPT, UR4, 0x8, URZ ;  /* 0x0000000804047890 */ /* 0x000fc8000ff3e0ff */
[----:B------:R-:W-:Y:S01]  /*0680*/  UIADD3.X UR5, UPT, UPT, URZ, UR5, URZ, UP1, !UPT ;  /* 0x00000005ff057290 */ /* 0x000fe20008ffe4ff */
[----:B--2---:R-:W-:-:S04]  /*0690*/  FFMA R19, R19, R18, R22 ;  /* 0x0000001213137223 */ /* 0x004fc80000000016 */
[----:B---3--:R-:W-:-:S04]  /*06a0*/  FFMA R17, R16, R17, R19 ;  /* 0x0000001110117223 */ /* 0x008fc80000000013 */
[----:B----4-:R-:W-:-:S04]  /*06b0*/  FFMA R14, R14, R15, R17 ;  /* 0x0000000f0e0e7223 */ /* 0x010fc80000000011 */
[----:B-----5:R-:W-:-:S04]  /*06c0*/  FFMA R23, R23, R20, R14 ;  /* 0x0000001417177223 */ /* 0x020fc8000000000e */
[----:B------:R-:W-:-:S04]  /*06d0*/  FFMA R24, R24, R9, R23 ;  /* 0x0000000918187223 */ /* 0x000fc80000000017 */
[----:B------:R-:W-:-:S04]  /*06e0*/  FFMA R6, R25, R6, R24 ;  /* 0x0000000619067223 */ /* 0x000fc80000000018 */
[----:B------:R-:W-:-:S04]  /*06f0*/  FFMA R6, R21, R10, R6 ;  /* 0x0000000a15067223 */ /* 0x000fc80000000006 */
[----:B------:R-:W-:Y:S01]  /*0700*/  FFMA R22, R27, R12, R6 ;  /* 0x0000000c1b167223 */ /* 0x000fe20000000006 */
[----:B------:R-:W-:Y:S06]  /*0710*/  BRA.U UP0, `(.L_x_3) ;  /* 0xfffffffd00147547 */ /* 0x000fec000b83ffff */
.L_x_2:
[----:B------:R-:W-:Y:S05]  /*0720*/  BRA.U !UP2, `(.L_x_4) ;  /* 0x000000090a207547 */ /* 0x000fea000b800000 */
[----:B------:R-:W-:Y:S02]  /*0730*/  UISETP.GE.U32.AND UP0, UPT, UR15, 0x4, UPT ;  /* 0x000000040f00788c */ /* 0x000fe4000bf06070 */
[----:B------:R-:W-:Y:S02]  /*0740*/  ULOP3.LUT UR9, UR10, 0x3, URZ, 0xc0, !UPT ;  /* 0x000000030a097892 */ /* 0x000fe4000f8ec0ff */
[----:B------:R-:W-:Y:S02]  /*0750*/  UISETP.GE.U32.AND.EX UP0, UPT, URZ, URZ, UPT, UP0 ;  /* 0x000000ffff00728c */ /* 0x000fe4000bf06100 */
[----:B------:R-:W-:-:S04]  /*0760*/  UISETP.NE.U32.AND UP1, UPT, UR9, URZ, UPT ;  /* 0x000000ff0900728c */ /* 0x000fc8000bf25070 */
[----:B------:R-:W-:-:S03]  /*0770*/  UISETP.NE.AND.EX UP1, UPT, URZ, URZ, UPT, UP1 ;  /* 0x000000ffff00728c */ /* 0x000fc6000bf25310 */
[----:B------:R-:W-:Y:S08]  /*0780*/  BRA.U !UP0, `(.L_x_5) ;  /* 0x0000000508107547 */ /* 0x000ff0000b800000 */
[----:B------:R-:W0:Y:S01]  /*0790*/  LDCU.128 UR16, c[0x0][0x380] ;  /* 0x00007000ff1077ac */ /* 0x000e220008000c00 */
[----:B------:R-:W-:Y:S01]  /*07a0*/  IADD3 R4, P0, PT, R2, UR6, RZ ;  /* 0x0000000602047c10 */ /* 0x000fe2000ff1e0ff */
[----:B------:R-:W-:-:S03]  /*07b0*/  UIADD3 UR5, UPT, UPT, UR6, 0x2, URZ ;  /* 0x0000000206057890 */ /* 0x000fc6000fffe0ff */
[----:B------:R-:W-:Y:S01]  /*07c0*/  IADD3.X R9, PT, PT, R3, UR7, RZ, P0, !PT ;  /* 0x0000000703097c10 */ /* 0x000fe200087fe4ff */
[----:B------:R-:W-:Y:S02]  /*07d0*/  UIADD3 UR8, UPT, UPT, UR6, 0x1, URZ ;  /* 0x0000000106087890 */ /* 0x000fe4000fffe0ff */
[----:B------:R-:W-:-:S04]  /*07e0*/  IADD3 R5, P0, PT, R2, UR5, RZ ;  /* 0x0000000502057c10 */ /* 0x000fc8000ff1e0ff */
[----:B------:R-:W-:Y:S01]  /*07f0*/  IADD3 R7, P2, PT, R2, UR8, RZ ;  /* 0x0000000802077c10 */ /* 0x000fe2000ff5e0ff */
[----:B------:R-:W-:-:S03]  /*0800*/  IMAD.X R10, RZ, RZ, R3, P0 ;  /* 0x000000ffff0a7224 */ /* 0x000fc600000e0603 */
[----:B------:R-:W-:Y:S02]  /*0810*/  IADD3.X R12, PT, PT, RZ, R3, RZ, P2, !PT ;  /* 0x00000003ff0c7210 */ /* 0x000fe400017fe4ff */
[----:B0-----:R-:W-:Y:S02]  /*0820*/  LEA R8, P1, R4, UR16, 0x2 ;  /* 0x0000001004087c11 */ /* 0x001fe4000f8210ff */
[----:B------:R-:W-:Y:S02]  /*0830*/  IADD3 R19, P0, PT, -R2, UR6, RZ ;  /* 0x0000000602137c10 */ /* 0x000fe4000ff1e1ff */
[----:B------:R-:W-:Y:S02]  /*0840*/  LEA.HI.X R9, R4, UR17, R9, 0x2, P1 ;  /* 0x0000001104097c11 */ /* 0x000fe400088f1409 */
[----:B------:R-:W-:Y:S02]  /*0850*/  LEA R4, P2, R5, UR16, 0x2 ;  /* 0x0000001005047c11 */ /* 0x000fe4000f8410ff */
[----:B------:R-:W-:Y:S01]  /*0860*/  LEA R6, P1, R7, UR16, 0x2 ;  /* 0x0000001007067c11 */ /* 0x000fe2000f8210ff */
[----:B------:R-:W-:Y:S01]  /*0870*/  UIADD3 UR4, UPT, UPT, UR6, 0x3, URZ ;  /* 0x0000000306047890 */ /* 0x000fe2000fffe0ff */
[----:B------:R-:W-:Y:S01]  /*0880*/  LEA.HI.X R5, R5, UR17, R10, 0x2, P2 ;  /* 0x0000001105057c11 */ /* 0x000fe200090f140a */
[----:B------:R0:W2:Y:S01]  /*0890*/  LDG.E R23, desc[UR12][R8.64] ;  /* 0x0000000c08177981 */ /* 0x0000a2000c1e1900 */
[----:B------:R-:W-:-:S02]  /*08a0*/  IADD3.X R10, PT, PT, ~R3, UR7, RZ, P0, !PT ;  /* 0x00000007030a7c10 */ /* 0x000fc400087fe5ff */
[----:B------:R-:W-:Y:S02]  /*08b0*/  IADD3 R25, P0, PT, -R2, UR8, RZ ;  /* 0x0000000802197c10 */ /* 0x000fe4000ff1e1ff */
[----:B------:R-:W-:Y:S01]  /*08c0*/  LEA.HI.X R7, R7, UR17, R12, 0x2, P1 ;  /* 0x0000001107077c11 */ /* 0x000fe200088f140c */
[----:B------:R-:W-:Y:S01]  /*08d0*/  IMAD R16, R10, UR20, RZ ;  /* 0x000000140a107c24 */ /* 0x000fe2000f8e02ff */
[C---:B------:R-:W-:Y:S01]  /*08e0*/  IADD3 R11, P1, PT, -R2.reuse, UR5, RZ ;  /* 0x00000005020b7c10 */ /* 0x040fe2000ff3e1ff */
[--C-:B------:R-:W-:Y:S01]  /*08f0*/  IMAD.X R10, RZ, RZ, ~R3.reuse, P0 ;  /* 0x000000ffff0a7224 */ /* 0x100fe200000e0e03 */
[----:B------:R-:W-:Y:S01]  /*0900*/  IADD3 R27, P0, PT, -R2, UR4, RZ ;  /* 0x00000004021b7c10 */ /* 0x000fe2000ff1e1ff */
[----:B------:R-:W-:Y:S01]  /*0910*/  IMAD.MOV.U32 R12, RZ, RZ, R0 ;  /* 0x000000ffff0c7224 */ /* 0x000fe200078e0000 */
[----:B------:R-:W3:Y:S01]  /*0920*/  LDG.E R6, desc[UR12][R6.64] ;  /* 0x0000000c06067981 */ /* 0x000ee2000c1e1900 */
[----:B------:R-:W-:Y:S02]  /*0930*/  IMAD.X R14, RZ, RZ, ~R3, P1 ;  /* 0x000000ffff0e7224 */ /* 0x000fe400008e0e03 */
[----:B0-----:R-:W-:Y:S01]  /*0940*/  IMAD R8, R10, UR20, RZ ;  /* 0x000000140a087c24 */ /* 0x001fe2000f8e02ff */
[----:B------:R-:W-:Y:S01]  /*0950*/  IADD3.X R10, PT, PT, RZ, ~R3, RZ, P0, !PT ;  /* 0x80000003ff0a7210 */ /* 0x000fe200007fe4ff */
[----:B------:R-:W-:Y:S01]  /*0960*/  IMAD.MOV.U32 R13, RZ, RZ, RZ ;  /* 0x000000ffff0d7224 */ /* 0x000fe200078e00ff */
[----:B------:R-:W4:Y:S01]  /*0970*/  LDG.E R5, desc[UR12][R4.64] ;  /* 0x0000000c04057981 */ /* 0x000f22000c1e1900 */
[----:B------:R-:W-:Y:S01]  /*0980*/  IMAD R14, R14, UR20, RZ ;  /* 0x000000140e0e7c24 */ /* 0x000fe2000f8e02ff */
[----:B------:R-:W-:Y:S01]  /*0990*/  IADD3 R15, P0, PT, R2, UR4, RZ ;  /* 0x00000004020f7c10 */ /* 0x000fe2000ff1e0ff */
[----:B------:R-:W-:-:S02]  /*09a0*/  IMAD R17, R19, UR21, R16 ;  /* 0x0000001513117c24 */ /* 0x000fc4000f8e0210 */
[----:B------:R-:W-:Y:S02]  /*09b0*/  IMAD R21, R25, UR21, R8 ;  /* 0x0000001519157c24 */ /* 0x000fe4000f8e0208 */
[----:B------:R-:W-:-:S04]  /*09c0*/  IMAD.WIDE.U32 R18, R19, UR20, R12 ;  /* 0x0000001413127c25 */ /* 0x000fc8000f8e000c */
[----:B------:R-:W-:-:S04]  /*09d0*/  IMAD.WIDE.U32 R8, R25, UR20, R12 ;  /* 0x0000001419087c25 */ /* 0x000fc8000f8e000c */
[----:B------:R-:W-:Y:S02]  /*09e0*/  IMAD R16, R10, UR20, RZ ;  /* 0x000000140a107c24 */ /* 0x000fe4000f8e02ff */
[C---:B------:R-:W-:Y:S02]  /*09f0*/  IMAD R25, R11.reuse, UR21, R14 ;  /* 0x000000150b197c24 */ /* 0x040fe4000f8e020e */
[----:B------:R-:W-:-:S04]  /*0a00*/  IMAD.WIDE.U32 R10, R11, UR20, R12 ;  /* 0x000000140b0a7c25 */ /* 0x000fc8000f8e000c */
[----:B------:R-:W-:-:S04]  /*0a10*/  IMAD.WIDE.U32 R12, R27, UR20, R12 ;  /* 0x000000141b0c7c25 */ /* 0x000fc8000f8e000c */
[----:B------:R-:W-:Y:S02]  /*0a20*/  IMAD R27, R27, UR21, R16 ;  /* 0x000000151b1b7c24 */ /* 0x000fe4000f8e0210 */
[----:B------:R-:W-:Y:S01]  /*0a30*/  IMAD.X R20, RZ, RZ, R3, P0 ;  /* 0x000000ffff147224 */ /* 0x000fe200000e0603 */
[----:B------:R-:W-:Y:S01]  /*0a40*/  LEA R16, P0, R18, UR18, 0x2 ;  /* 0x0000001212107c11 */ /* 0x000fe2000f8010ff */
[----:B------:R-:W-:Y:S01]  /*0a50*/  IMAD.IADD R17, R19, 0x1, R17 ;  /* 0x0000000113117824 */ /* 0x000fe200078e0211 */
[----:B------:R-:W-:Y:S01]  /*0a60*/  LEA R14, P1, R15, UR16, 0x2 ;  /* 0x000000100f0e7c11 */ /* 0x000fe2000f8210ff */
[----:B------:R-:W-:-:S03]  /*0a70*/  IMAD.IADD R21, R9, 0x1, R21 ;  /* 0x0000000109157824 */ /* 0x000fc600078e0215 */
[----:B------:R-:W-:Y:S02]  /*0a80*/  LEA.HI.X R17, R18, UR19, R17, 0x2, P0 ;  /* 0x0000001312117c11 */ /* 0x000fe400080f1411 */
[----:B------:R-:W-:Y:S01]  /*0a90*/  LEA R18, P0, R8, UR18, 0x2 ;  /* 0x0000001208127c11 */ /* 0x000fe2000f8010ff */
[----:B------:R-:W-:Y:S01]  /*0aa0*/  IMAD.IADD R25, R11, 0x1, R25 ;  /* 0x000000010b197824 */ /* 0x000fe200078e0219 */
[----:B------:R-:W-:Y:S01]  /*0ab0*/  LEA.HI.X R15, R15, UR17, R20, 0x2, P1 ;  /* 0x000000110f0f7c11 */ /* 0x000fe200088f1414 */
[----:B------:R-:W2:Y:S01]  /*0ac0*/  LDG.E R16, desc[UR12][R16.64] ;  /* 0x0000000c10107981 */ /* 0x000ea2000c1e1900 */
[----:B------:R-:W-:Y:S02]  /*0ad0*/  LEA R20, P1, R10, UR18, 0x2 ;  /* 0x000000120a147c11 */ /* 0x000fe4000f8210ff */
[----:B------:R-:W-:Y:S01]  /*0ae0*/  LEA.HI.X R19, R8, UR19, R21, 0x2, P0 ;  /* 0x0000001308137c11 */ /* 0x000fe200080f1415 */
[----:B------:R-:W-:Y:S01]  /*0af0*/  IMAD.IADD R27, R13, 0x1, R27 ;  /* 0x000000010d1b7824 */ /* 0x000fe200078e021b */
[----:B------:R-:W-:Y:S01]  /*0b00*/  LEA.HI.X R21, R10, UR19, R25, 0x2, P1 ;  /* 0x000000130a157c11 */ /* 0x000fe200088f1419 */
[----:B------:R-:W5:Y:S01]  /*0b10*/  LDG.E R15, desc[UR12][R14.64] ;  /* 0x0000000c0e0f7981 */ /* 0x000f62000c1e1900 */
[----:B------:R-:W-:-:S03]  /*0b20*/  LEA R8, P0, R12, UR18, 0x2 ;  /* 0x000000120c087c11 */ /* 0x000fc6000f8010ff */
[----:B------:R-:W3:Y:S01]  /*0b30*/  LDG.E R18, desc[UR12][R18.64] ;  /* 0x0000000c12127981 */ /* 0x000ee2000c1e1900 */
[----:B------:R-:W-:-:S03]  /*0b40*/  LEA.HI.X R9, R12, UR19, R27, 0x2, P0 ;  /* 0x000000130c097c11 */ /* 0x000fc600080f141b */
[----:B------:R-:W4:Y:S04]  /*0b50*/  LDG.E R20, desc[UR12][R20.64] ;  /* 0x0000000c14147981 */ /* 0x000f28000c1e1900 */
[----:B------:R-:W5:Y:S01]  /*0b60*/  LDG.E R8, desc[UR12][R8.64] ;  /* 0x0000000c08087981 */ /* 0x000f62000c1e1900 */
[----:B------:R-:W-:Y:S01]  /*0b70*/  UIADD3 UR6, UPT, UPT, UR6, 0x4, URZ ;  /* 0x0000000406067890 */ /* 0x000fe2000fffe0ff */
[----:B------:R-:W-:Y:S01]  /*0b80*/  UMOV UR7, URZ ;  /* 0x000000ff00077c82 */ /* 0x000fe20008000000 */
[----:B--2---:R-:W-:-:S04]  /*0b90*/  FFMA R23, R23, R16, R22 ;  /* 0x0000001017177223 */ /* 0x004fc80000000016 */
[----:B---3--:R-:W-:-:S04]  /*0ba0*/  FFMA R6, R6, R18, R23 ;  /* 0x0000001206067223 */ /* 0x008fc80000000017 */
[----:B----4-:R-:W-:-:S04]  /*0bb0*/  FFMA R6, R5, R20, R6 ;  /* 0x0000001405067223 */ /* 0x010fc80000000006 */
[----:B-----5:R-:W-:-:S07]  /*0bc0*/  FFMA R22, R15, R8, R6 ;  /* 0x000000080f167223 */ /* 0x020fce0000000006 */
.L_x_5:
[----:B------:R-:W-:Y:S05]  /*0bd0*/  BRA.U !UP1, `(.L_x_4) ;  /* 0x0000000109f47547 */ /* 0x000fea000b800000 */
[----:B------:R-:W-:Y:S02]  /*0be0*/  UISETP.NE.U32.AND UP0, UPT, UR9, 0x1, UPT ;  /* 0x000000010900788c */ /* 0x000fe4000bf05070 */
[----:B------:R-:W-:Y:S02]  /*0bf0*/  ULOP3.LUT UR4, UR10, 0x1, URZ, 0xc0, !UPT ;  /* 0x000000010a047892 */ /* 0x000fe4000f8ec0ff */
[----:B------:R-:W-:Y:S02]  /*0c00*/  UISETP.NE.AND.EX UP0, UPT, URZ, URZ, UPT, UP0 ;  /* 0x000000ffff00728c */ /* 0x000fe4000bf05300 */
[----:B------:R-:W-:-:S04]  /*0c10*/  UISETP.NE.U32.AND UP1, UPT, UR4, 0x1, UPT ;  /* 0x000000010400788c */ /* 0x000fc8000bf25070 */
[----:B------:R-:W-:-:S03]  /*0c20*/  UISETP.NE.U32.AND.EX UP1, UPT, URZ, URZ, UPT, UP1 ;  /* 0x000000ffff00728c */ /* 0x000fc6000bf25110 */
[----:B------:R-:W-:Y:S08]  /*0c30*/  BRA.U !UP0, `(.L_x_6) ;  /* 0x0000000108907547 */ /* 0x000ff0000b800000 */
[----:B------:R-:W0:Y:S01]  /*0c40*/  LDCU.128 UR8, c[0x0][0x380] ;  /* 0x00007000ff0877ac */ /* 0x000e220008000c00 */
[C---:B------:R-:W-:Y:S01]  /*0c50*/  IADD3 R11, P1, PT, -R2.reuse, UR6, RZ ;  /* 0x00000006020b7c10 */ /* 0x040fe2000ff3e1ff */
[----:B------:R-:W-:Y:S01]  /*0c60*/  IMAD.MOV.U32 R8, RZ, RZ, R0 ;  /* 0x000000ffff087224 */ /* 0x000fe200078e0000 */
[----:B------:R-:W-:Y:S01]  /*0c70*/  IADD3 R5, P0, PT, R2, UR6, RZ ;  /* 0x0000000602057c10 */ /* 0x000fe2000ff1e0ff */
[----:B------:R-:W-:Y:S01]  /*0c80*/  UIADD3 UR4, UPT, UPT, UR6, 0x1, URZ ;  /* 0x0000000106047890 */ /* 0x000fe2000fffe0ff */
[C---:B------:R-:W-:Y:S01]  /*0c90*/  IADD3.X R7, PT, PT, ~R3.reuse, UR7, RZ, P1, !PT ;  /* 0x0000000703077c10 */ /* 0x040fe20008ffe5ff */
[----:B------:R-:W-:Y:S01]  /*0ca0*/  IMAD.MOV.U32 R9, RZ, RZ, RZ ;  /* 0x000000ffff097224 */ /* 0x000fe200078e00ff */
[----:B------:R-:W-:-:S03]  /*0cb0*/  IADD3.X R6, PT, PT, R3, UR7, RZ, P0, !PT ;  /* 0x0000000703067c10 */ /* 0x000fc600087fe4ff */
[C---:B------:R-:W-:Y:S01]  /*0cc0*/  IADD3 R15, P1, PT, -R2.reuse, UR4, RZ ;  /* 0x00000004020f7c10 */ /* 0x040fe2000ff3e1ff */
[----:B------:R-:W-:Y:S01]  /*0cd0*/  IMAD R10, R7, UR20, RZ ;  /* 0x00000014070a7c24 */ /* 0x000fe2000f8e02ff */
[----:B------:R-:W-:Y:S02]  /*0ce0*/  IADD3 R13, P2, PT, R2, UR4, RZ ;  /* 0x00000004020d7c10 */ /* 0x000fe4000ff5e0ff */
[----:B------:R-:W-:-:S03]  /*0cf0*/  IADD3.X R12, PT, PT, RZ, ~R3, RZ, P1, !PT ;  /* 0x80000003ff0c7210 */ /* 0x000fc60000ffe4ff */
[----:B------:R-:W-:Y:S01]  /*0d00*/  IMAD.X R14, RZ, RZ, R3, P2 ;  /* 0x000000ffff0e7224 */ /* 0x000fe200010e0603 */
[----:B0-----:R-:W-:Y:S01]  /*0d10*/  LEA R4, P0, R5, UR8, 0x2 ;  /* 0x0000000805047c11 */ /* 0x001fe2000f8010ff */
[----:B------:R-:W-:-:S03]  /*0d20*/  IMAD R12, R12, UR20, RZ ;  /* 0x000000140c0c7c24 */ /* 0x000fc6000f8e02ff */
[----:B------:R-:W-:Y:S01]  /*0d30*/  LEA.HI.X R5, R5, UR9, R6, 0x2, P0 ;  /* 0x0000000905057c11 */ /* 0x000fe200080f1406 */
[----:B------:R-:W-:-:S04]  /*0d40*/  IMAD.WIDE.U32 R6, R11, UR20, R8 ;  /* 0x000000140b067c25 */ /* 0x000fc8000f8e0008 */
[----:B------:R-:W-:Y:S01]  /*0d50*/  IMAD R11, R11, UR21, R10 ;  /* 0x000000150b0b7c24 */ /* 0x000fe2000f8e020a */
[C---:B------:R-:W-:Y:S01]  /*0d60*/  LEA R10, P1, R6.reuse, UR10, 0x2 ;  /* 0x0000000a060a7c11 */ /* 0x040fe2000f8210ff */
[----:B------:R-:W-:Y:S01]  /*0d70*/  IMAD.WIDE.U32 R8, R15, UR20, R8 ;  /* 0x000000140f087c25 */ /* 0x000fe2000f8e0008 */
[----:B------:R-:W2:Y:S03]  /*0d80*/  LDG.E R5, desc[UR12][R4.64] ;  /* 0x0000000c04057981 */ /* 0x000ea6000c1e1900 */
[----:B------:R-:W-:Y:S02]  /*0d90*/  IMAD.IADD R11, R7, 0x1, R11 ;  /* 0x00000001070b7824 */ /* 0x000fe400078e020b */
[----:B------:R-:W-:Y:S01]  /*0da0*/  IMAD R15, R15, UR21, R12 ;  /* 0x000000150f0f7c24 */ /* 0x000fe2000f8e020c */
[----:B------:R-:W-:Y:S02]  /*0db0*/  LEA R12, P0, R13, UR8, 0x2 ;  /* 0x000000080d0c7c11 */ /* 0x000fe4000f8010ff */
[----:B------:R-:W-:Y:S01]  /*0dc0*/  LEA.HI.X R11, R6, UR11, R11, 0x2, P1 ;  /* 0x0000000b060b7c11 */ /* 0x000fe200088f140b */
[----:B------:R-:W-:Y:S01]  /*0dd0*/  IMAD.IADD R15, R9, 0x1, R15 ;  /* 0x00000001090f7824 */ /* 0x000fe200078e020f */
[----:B------:R-:W-:-:S02]  /*0de0*/  LEA R6, P1, R8, UR10, 0x2 ;  /* 0x0000000a08067c11 */ /* 0x000fc4000f8210ff */
[----:B------:R-:W-:Y:S01]  /*0df0*/  LEA.HI.X R13, R13, UR9, R14, 0x2, P0 ;  /* 0x000000090d0d7c11 */ /* 0x000fe200080f140e */
[----:B------:R-:W2:Y:S01]  /*0e00*/  LDG.E R10, desc[UR12][R10.64] ;  /* 0x0000000c0a0a7981 */ /* 0x000ea2000c1e1900 */
[----:B------:R-:W-:-:S04]  /*0e10*/  LEA.HI.X R7, R8, UR11, R15, 0x2, P1 ;  /* 0x0000000b08077c11 */ /* 0x000fc800088f140f */
[----:B------:R-:W3:Y:S04]  /*0e20*/  LDG.E R13, desc[UR12][R12.64] ;  /* 0x0000000c0c0d7981 */ /* 0x000ee8000c1e1900 */
[----:B------:R-:W3:Y:S01]  /*0e30*/  LDG.E R6, desc[UR12][R6.64] ;  /* 0x0000000c06067981 */ /* 0x000ee2000c1e1900 */
[----:B------:R-:W-:Y:S01]  /*0e40*/  UIADD3 UR6, UPT, UPT, UR6, 0x2, URZ ;  /* 0x0000000206067890 */ /* 0x000fe2000fffe0ff */
[----:B------:R-:W-:Y:S01]  /*0e50*/  UMOV UR7, URZ ;  /* 0x000000ff00077c82 */ /* 0x000fe20008000000 */
[----:B--2---:R-:W-:-:S04]  /*0e60*/  FFMA R22, R5, R10, R22 ;  /* 0x0000000a05167223 */ /* 0x004fc80000000016 */
[----:B---3--:R-:W-:-:S07]  /*0e70*/  FFMA R22, R13, R6, R22 ;  /* 0x000000060d167223 */ /* 0x008fce0000000016 */
.L_x_6:
[----:B------:R-:W-:Y:S05]  /*0e80*/  BRA.U UP1, `(.L_x_4) ;  /* 0x0000000101487547 */ /* 0x000fea000b800000 */
[C---:B------:R-:W-:Y:S01]  /*0e90*/  IADD3 R7, P0, PT, -R2.reuse, UR6, RZ ;  /* 0x0000000602077c10 */ /* 0x040fe2000ff1e1ff */
[----:B------:R-:W0:Y:S01]  /*0ea0*/  LDCU.128 UR8, c[0x0][0x380] ;  /* 0x00007000ff0877ac */ /* 0x000e220008000c00 */
[----:B------:R-:W-:Y:S02]  /*0eb0*/  IMAD.MOV.U32 R5, RZ, RZ, RZ ;  /* 0x000000ffff057224 */ /* 0x000fe400078e00ff */
[----:B------:R-:W-:Y:S02]  /*0ec0*/  IADD3.X R4, PT, PT, ~R3, UR7, RZ, P0, !PT ;  /* 0x0000000703047c10 */ /* 0x000fe400087fe5ff */
[----:B------:R-:W-:-:S03]  /*0ed0*/  IADD3 R8, P0, PT, R2, UR6, RZ ;  /* 0x0000000602087c10 */ /* 0x000fc6000ff1e0ff */
[----:B------:R-:W-:Y:S01]  /*0ee0*/  IMAD R6, R4, UR20, RZ ;  /* 0x0000001404067c24 */ /* 0x000fe2000f8e02ff */
[----:B------:R-:W-:Y:S02]  /*0ef0*/  MOV R4, R0 ;  /* 0x0000000000047202 */ /* 0x000fe40000000f00 */
[----:B------:R-:W-:-:S03]  /*0f00*/  IADD3.X R3, PT, PT, R3, UR7, RZ, P0, !PT ;  /* 0x0000000703037c10 */ /* 0x000fc600087fe4ff */
[----:B------:R-:W-:-:S04]  /*0f10*/  IMAD.WIDE.U32 R4, R7, UR20, R4 ;  /* 0x0000001407047c25 */ /* 0x000fc8000f8e0004 */
[----:B------:R-:W-:Y:S01]  /*0f20*/  IMAD R7, R7, UR21, R6 ;  /* 0x0000001507077c24 */ /* 0x000fe2000f8e0206 */
[----:B0-----:R-:W-:Y:S02]  /*0f30*/  LEA R2, P0, R8, UR8, 0x2 ;  /* 0x0000000808027c11 */ /* 0x001fe4000f8010ff */
[----:B------:R-:W-:Y:S01]  /*0f40*/  LEA R6, P1, R4, UR10, 0x2 ;  /* 0x0000000a04067c11 */ /* 0x000fe2000f8210ff */
[----:B------:R-:W-:Y:S01]  /*0f50*/  IMAD.IADD R5, R5, 0x1, R7 ;  /* 0x0000000105057824 */ /* 0x000fe200078e0207 */
[----:B------:R-:W-:-:S04]  /*0f60*/  LEA.HI.X R3, R8, UR9, R3, 0x2, P0 ;  /* 0x0000000908037c11 */ /* 0x000fc800080f1403 */
[----:B------:R-:W-:Y:S02]  /*0f70*/  LEA.HI.X R7, R4, UR11, R5, 0x2, P1 ;  /* 0x0000000b04077c11 */ /* 0x000fe400088f1405 */
[----:B------:R-:W2:Y:S04]  /*0f80*/  LDG.E R3, desc[UR12][R2.64] ;  /* 0x0000000c02037981 */ /* 0x000ea8000c1e1900 */
[----:B------:R-:W2:Y:S02]  /*0f90*/  LDG.E R6, desc[UR12][R6.64] ;  /* 0x0000000c06067981 */ /* 0x000ea4000c1e1900 */
[----:B--2---:R-:W-:-:S07]  /*0fa0*/  FFMA R22, R3, R6, R22 ;  /* 0x0000000603167223 */ /* 0x004fce0000000016 */
.L_x_4:
[----:B------:R-:W0:Y:S02]  /*0fb0*/  LDCU.64 UR4, c[0x0][0x390] ;  /* 0x00007200ff0477ac */ /* 0x000e240008000a00 */
[----:B0-----:R-:W-:-:S04]  /*0fc0*/  LEA R2, P0, R0, UR4, 0x2 ;  /* 0x0000000400027c11 */ /* 0x001fc8000f8010ff */
[----:B------:R-:W-:-:S05]  /*0fd0*/  LEA.HI.X R3, R0, UR5, RZ, 0x2, P0 ;  /* 0x0000000500037c11 */ /* 0x000fca00080f14ff */
[----:B------:R-:W-:Y:S01]  /*0fe0*/  STG.E desc[UR12][R2.64], R22 ;  /* 0x0000001602007986 */ /* 0x000fe2000c10190c */
[----:B------:R-:W-:Y:S05]  /*0ff0*/  EXIT ;  /* 0x000000000000794d */ /* 0x000fea0003800000 */
        .weak           $__internal_0_$__cuda_sm20_div_u64
        .type           $__internal_0_$__cuda_sm20_div_u64,@function
        .size           $__internal_0_$__cuda_sm20_div_u64,(.L_x_8 - $__internal_0_$__cuda_sm20_div_u64)
$__internal_0_$__cuda_sm20_div_u64:
[----:B------:R-:W0:Y:S01]  /*1000*/  LDCU.64 UR4, c[0x0][0x398] ;  /* 0x00007300ff0477ac */ /* 0x000e220008000a00 */
[----:B------:R-:W1:Y:S01]  /*1010*/  LDC.64 R2, c[0x0][0x398] ;  /* 0x0000e600ff027b82 */ /* 0x000e620000000a00 */
[----:B0-----:R-:W0:Y:S08]  /*1020*/  I2F.U64.RP R5, UR4 ;  /* 0x0000000400057d12 */ /* 0x001e300008309000 */
[----:B0-----:R-:W0:Y:S02]  /*1030*/  MUFU.RCP R5, R5 ;  /* 0x0000000500057308 */ /* 0x001e240000001000 */
[----:B0-----:R-:W-:-:S06]  /*1040*/  VIADD R6, R5, 0x1ffffffe ;  /* 0x1ffffffe05067836 */ /* 0x001fcc0000000000 */
[----:B------:R-:W1:Y:S02]  /*1050*/  F2I.U64.TRUNC R6, R6 ;  /* 0x0000000600067311 */ /* 0x000e64000020d800 */
[----:B-1----:R-:W-:-:S04]  /*1060*/  IMAD.WIDE.U32 R8, R6, R2, RZ ;  /* 0x0000000206087225 */ /* 0x002fc800078e00ff */
[----:B------:R-:W-:Y:S01]  /*1070*/  IMAD R9, R6, R3, R9 ;  /* 0x0000000306097224 */ /* 0x000fe200078e0209 */
[----:B------:R-:W-:-:S03]  /*1080*/  IADD3 R11, P0, PT, RZ, -R8, RZ ;  /* 0x80000008ff0b7210 */ /* 0x000fc60007f1e0ff */
[----:B------:R-:W-:Y:S02]  /*1090*/  IMAD R9, R7, R2, R9 ;  /* 0x0000000207097224 */ /* 0x000fe400078e0209 */
[----:B------:R-:W-:-:S04]  /*10a0*/  IMAD.HI.U32 R8, R6, R11, RZ ;  /* 0x0000000b06087227 */ /* 0x000fc800078e00ff */
[----:B------:R-:W-:Y:S02]  /*10b0*/  IMAD.X R13, RZ, RZ, ~R9, P0 ;  /* 0x000000ffff0d7224 */ /* 0x000fe400000e0e09 */
[----:B------:R-:W-:Y:S02]  /*10c0*/  IMAD.MOV.U32 R9, RZ, RZ, R6 ;  /* 0x000000ffff097224 */ /* 0x000fe400078e0006 */
[-C--:B------:R-:W-:Y:S02]  /*10d0*/  IMAD R15, R7, R13.reuse, RZ ;  /* 0x0000000d070f7224 */ /* 0x080fe400078e02ff */
[----:B------:R-:W-:-:S04]  /*10e0*/  IMAD.WIDE.U32 R8, P0, R6, R13, R8 ;  /* 0x0000000d06087225 */ /* 0x000fc80007800008 */
[----:B------:R-:W-:-:S04]  /*10f0*/  IMAD.HI.U32 R5, R7, R13, RZ ;  /* 0x0000000d07057227 */ /* 0x000fc800078e00ff */
[----:B------:R-:W-:Y:S01]  /*1100*/  IMAD.HI.U32 R8, P1, R7, R11, R8 ;  /* 0x0000000b07087227 */ /* 0x000fe20007820008 */
[----:B------:R-:W-:-:S04]  /*1110*/  IADD3.X R5, PT, PT, R5, R7, RZ, P0, !PT ;  /* 0x0000000705057210 */ /* 0x000fc800007fe4ff */
[----:B------:R-:W-:-:S04]  /*1120*/  IADD3 R9, P2, PT, R15, R8, RZ ;  /* 0x000000080f097210 */ /* 0x000fc80007f5e0ff */
[----:B------:R-:W-:Y:S01]  /*1130*/  IADD3.X R5, PT, PT, RZ, RZ, R5, P2, P1 ;  /* 0x000000ffff057210 */ /* 0x000fe200017e2405 */
[----:B------:R-:W-:-:S04]  /*1140*/  IMAD.WIDE.U32 R6, R9, R2, RZ ;  /* 0x0000000209067225 */ /* 0x000fc800078e00ff */
[----:B------:R-:W-:Y:S01]  /*1150*/  IMAD R7, R9, R3, R7 ;  /* 0x0000000309077224 */ /* 0x000fe200078e0207 */
[----:B------:R-:W-:-:S03]  /*1160*/  IADD3 R11, P0, PT, RZ, -R6, RZ ;  /* 0x80000006ff0b7210 */ /* 0x000fc60007f1e0ff */
[----:B------:R-:W-:Y:S02]  /*1170*/  IMAD R7, R5, R2, R7 ;  /* 0x0000000205077224 */ /* 0x000fe400078e0207 */
[----:B------:R-:W-:-:S04]  /*1180*/  IMAD.HI.U32 R8, R9, R11, RZ ;  /* 0x0000000b09087227 */ /* 0x000fc800078e00ff */
[----:B------:R-:W-:Y:S02]  /*1190*/  IMAD.X R6, RZ, RZ, ~R7, P0 ;  /* 0x000000ffff067224 */ /* 0x000fe400000e0e07 */
[----:B------:R-:W-:Y:S02]  /*11a0*/  IMAD.MOV.U32 R7, RZ, RZ, RZ ;  /* 0x000000ffff077224 */ /* 0x000fe400078e00ff */
[----:B------:R-:W-:-:S04]  /*11b0*/  IMAD.WIDE.U32 R8, P0, R9, R6, R8 ;  /* 0x0000000609087225 */ /* 0x000fc80007800008 */
[C---:B------:R-:W-:Y:S02]  /*11c0*/  IMAD R10, R5.reuse, R6, RZ ;  /* 0x00000006050a7224 */ /* 0x040fe400078e02ff */
[----:B------:R-:W-:-:S04]  /*11d0*/  IMAD.HI.U32 R9, P1, R5, R11, R8 ;  /* 0x0000000b05097227 */ /* 0x000fc80007820008 */
[----:B------:R-:W-:Y:S01]  /*11e0*/  IMAD.HI.U32 R8, R5, R6, RZ ;  /* 0x0000000605087227 */ /* 0x000fe200078e00ff */
[----:B------:R-:W-:-:S03]  /*11f0*/  IADD3 R9, P2, PT, R10, R9, RZ ;  /* 0x000000090a097210 */ /* 0x000fc60007f5e0ff */
[----:B------:R-:W-:Y:S02]  /*1200*/  IMAD.X R5, R8, 0x1, R5, P0 ;  /* 0x0000000108057824 */ /* 0x000fe400000e0605 */
[----:B------:R-:W-:-:S03]  /*1210*/  IMAD.HI.U32 R6, R9, R0, RZ ;  /* 0x0000000009067227 */ /* 0x000fc600078e00ff */
[----:B------:R-:W-:Y:S01]  /*1220*/  IADD3.X R5, PT, PT, RZ, RZ, R5, P2, P1 ;  /* 0x000000ffff057210 */ /* 0x000fe200017e2405 */
[----:B------:R-:W-:-:S04]  /*1230*/  IMAD.WIDE.U32 R6, RZ, R9, R6 ;  /* 0x00000009ff067225 */ /* 0x000fc800078e0006 */
[----:B------:R-:W-:-:S05]  /*1240*/  IMAD.HI.U32 R5, P0, R5, R0, R6 ;  /* 0x0000000005057227 */ /* 0x000fca0007800006 */
[----:B------:R-:W-:Y:S01]  /*1250*/  IADD3 R9, P1, PT, RZ, R5, RZ ;  /* 0x00000005ff097210 */ /* 0x000fe20007f3e0ff */
[----:B------:R-:W-:-:S04]  /*1260*/  IMAD.X R5, RZ, RZ, RZ, P0 ;  /* 0x000000ffff057224 */ /* 0x000fc800000e06ff */
[----:B------:R-:W-:-:S04]  /*1270*/  IMAD.WIDE.U32 R6, R9, R2, RZ ;  /* 0x0000000209067225 */ /* 0x000fc800078e00ff */
[----:B------:R-:W-:Y:S01]  /*1280*/  IMAD.X R5, RZ, RZ, R5, P1 ;  /* 0x000000ffff057224 */ /* 0x000fe200008e0605 */
[----:B------:R-:W-:Y:S01]  /*1290*/  IADD3 R13, P1, PT, -R6, R0, RZ ;  /* 0x00000000060d7210 */ /* 0x000fe20007f3e1ff */
[----:B------:R-:W-:-:S03]  /*12a0*/  IMAD R7, R9, R3, R7 ;  /* 0x0000000309077224 */ /* 0x000fc600078e0207 */
[-C--:B------:R-:W-:Y:S01]  /*12b0*/  ISETP.GE.U32.AND P0, PT, R13, R2.reuse, PT ;  /* 0x000000020d00720c */ /* 0x080fe20003f06070 */
[-C--:B------:R-:W-:Y:S01]  /*12c0*/  IMAD R7, R5, R2.reuse, R7 ;  /* 0x0000000205077224 */ /* 0x080fe200078e0207 */
[----:B------:R-:W-:-:S04]  /*12d0*/  IADD3 R11, P2, PT, R13, -R2, RZ ;  /* 0x800000020d0b7210 */ /* 0x000fc80007f5e0ff */
[----:B------:R-:W-:Y:S02]  /*12e0*/  IADD3.X R12, PT, PT, RZ, ~R7, RZ, P1, !PT ;  /* 0x80000007ff0c7210 */ /* 0x000fe40000ffe4ff */
[----:B------:R-:W-:Y:S02]  /*12f0*/  IADD3 R8, P1, PT, R9, 0x1, RZ ;  /* 0x0000000109087810 */ /* 0x000fe40007f3e0ff */
[C---:B------:R-:W-:Y:S01]  /*1300*/  ISETP.GE.U32.AND.EX P0, PT, R12.reuse, R3, PT, P0 ;  /* 0x000000030c00720c */ /* 0x040fe20003f06100 */
[----:B------:R-:W-:Y:S02]  /*1310*/  IMAD.X R10, R12, 0x1, ~R3, P2 ;  /* 0x000000010c0a7824 */ /* 0x000fe400010e0e03 */
[----:B------:R-:W-:Y:S01]  /*1320*/  IMAD.X R6, RZ, RZ, R5, P1 ;  /* 0x000000ffff067224 */ /* 0x000fe200008e0605 */
[----:B------:R-:W-:Y:S02]  /*1330*/  SEL R11, R11, R13, P0 ;  /* 0x0000000d0b0b7207 */ /* 0x000fe40000000000 */
[----:B------:R-:W-:-:S02]  /*1340*/  SEL R8, R8, R9, P0 ;  /* 0x0000000908087207 */ /* 0x000fc40000000000 */
[----:B------:R-:W-:Y:S02]  /*1350*/  SEL R10, R10, R12, P0 ;  /* 0x0000000c0a0a7207 */ /* 0x000fe40000000000 */
[----:B------:R-:W-:Y:S02]  /*1360*/  SEL R7, R6, R5, P0 ;  /* 0x0000000506077207 */ /* 0x000fe40000000000 */
[----:B------:R-:W-:Y:S02]  /*1370*/  ISETP.GE.U32.AND P0, PT, R11, R2, PT ;  /* 0x000000020b00720c */ /* 0x000fe40003f06070 */
[----:B------:R-:W-:Y:S02]  /*1380*/  IADD3 R5, P2, PT, R8, 0x1, RZ ;  /* 0x0000000108057810 */ /* 0x000fe40007f5e0ff */
[----:B------:R-:W-:Y:S02]  /*1390*/  ISETP.GE.U32.AND.EX P0, PT, R10, R3, PT, P0 ;  /* 0x000000030a00720c */ /* 0x000fe40003f06100 */
[----:B------:R-:W-:Y:S01]  /*13a0*/  ISETP.NE.U32.AND P1, PT, R2, RZ, PT ;  /* 0x000000ff0200720c */ /* 0x000fe20003f25070 */
[----:B------:R-:W-:Y:S01]  /*13b0*/  IMAD.X R6, RZ, RZ, R7, P2 ;  /* 0x000000ffff067224 */ /* 0x000fe200010e0607 */
[----:B------:R-:W-:Y:S01]  /*13c0*/  SEL R2, R5, R8, P0 ;  /* 0x0000000805027207 */ /* 0x000fe20000000000 */
[----:B------:R-:W-:Y:S01]  /*13d0*/  IMAD.MOV.U32 R5, RZ, RZ, 0x0 ;  /* 0x00000000ff057424 */ /* 0x000fe200078e00ff */
[----:B------:R-:W-:-:S02]  /*13e0*/  ISETP.NE.AND.EX P1, PT, R3, RZ, PT, P1 ;  /* 0x000000ff0300720c */ /* 0x000fc40003f25310 */
[----:B------:R-:W-:Y:S02]  /*13f0*/  SEL R3, R6, R7, P0 ;  /* 0x0000000706037207 */ /* 0x000fe40000000000 */
[----:B------:R-:W-:Y:S02]  /*1400*/  SEL R2, R2, 0xffffffff, P1 ;  /* 0xffffffff02027807 */ /* 0x000fe40000800000 */
[----:B------:R-:W-:Y:S01]  /*1410*/  SEL R3, R3, 0xffffffff, P1 ;  /* 0xffffffff03037807 */ /* 0x000fe20000800000 */
[----:B------:R-:W-:Y:S06]  /*1420*/  RET.REL.NODEC R4 `(_Z23MatrixMultiplicationGPUPKfS0_Pfm) ;  /* 0xffffffe804f47950 */ /* 0x000fec0003c3ffff */
.L_x_7:
[----:B------:R-:W-:-:S00]  /*1430*/  BRA `(.L_x_7) ;  /* 0xfffffffc00fc7947 */ /* 0x000fc0000383ffff */
[----:B------:R-:W-:-:S00]  /*1440*/  NOP ;  /* 0x0000000000007918 */ /* 0x000fc00000000000 */
        /* <DEDUP_REMOVED lines=11> */
.L_x_8:


//--------------------- .nv.shared.reserved.0     --------------------------
	.section	.nv.shared.reserved.0,"aw",@nobits
	.weak		__nv_reservedSMEM_offset_0_alias
	.size		__nv_reservedSMEM_offset_0_alias, 0, 64
	.other		__nv_reservedSMEM_offset_0_alias,@"STO_CUDA_RESERVED_SHARED STV_DEFAULT"
__nv_reservedSMEM_offset_0_alias:
	.zero		0
	.zero		64


//--------------------- .nv.constant0._Z23MatrixMultiplicationGPUPKfS0_Pfm --------------------------
	.section	.nv.constant0._Z23MatrixMultiplicationGPUPKfS0_Pfm,"a",@progbits
	.sectionflags	@""
	.align	4
.nv.constant0._Z23MatrixMultiplicationGPUPKfS0_Pfm:
	.zero		928


//--------------------- SYMBOLS --------------------------

	.type		.nv.reservedSmem.offset0,@object
	.size		.nv.reservedSmem.offset0,0x4
